//
// Generated by NVIDIA NVVM Compiler
//
// Compiler Build ID: CL-36424714
// Cuda compilation tools, release 13.0, V13.0.88
// Based on NVVM 20.0.0
//

.version 9.0
.target sm_100
.address_size 64

	// .globl	_Z16HelloWorldKernelv
.extern .func  (.param .b32 func_retval0) vprintf
(
	.param .b64 vprintf_param_0,
	.param .b64 vprintf_param_1
)
;
.global .align 1 .b8 $str[36] = {72, 101, 108, 108, 111, 44, 32, 104, 105, 32, 102, 114, 111, 109, 32, 67, 85, 68, 65, 33, 32, 84, 104, 114, 101, 97, 100, 32, 73, 68, 58, 32, 37, 100, 10};

.visible .entry _Z16HelloWorldKernelv()
{
	.local .align 8 .b8 	__local_depot0[8];
	.reg .b64 	%SP;
	.reg .b64 	%SPL;
	.reg .b32 	%r<4>;
	.reg .b64 	%rd<5>;

	mov.u64 	%SPL, __local_depot0;
	cvta.local.u64 	%SP, %SPL;
	add.u64 	%rd1, %SP, 0;
	add.u64 	%rd2, %SPL, 0;
	mov.u32 	%r1, %tid.x;
	st.local.u32 	[%rd2], %r1;
	mov.u64 	%rd3, $str;
	cvta.global.u64 	%rd4, %rd3;
	{ // callseq 0, 0
	.param .b64 param0;
	st.param.b64 	[param0], %rd4;
	.param .b64 param1;
	st.param.b64 	[param1], %rd1;
	.param .b32 retval0;
	call.uni (retval0), 
	vprintf, 
	(
	param0, 
	param1
	);
	ld.param.b32 	%r2, [retval0];
	} // callseq 0
	ret;

}


// ===== COMPILED SASS (sm_100) =====

	.target	sm_100

	.elftype	@"ET_EXEC"


//--------------------- .note.nv.tkinfo           --------------------------
	.section	.note.nv.tkinfo,"",@"SHT_NOTE"
	.sectionflags	@"SHF_NOTE_NV_TKINFO"
	.tkinfo
        /*0018*/ 	.word	0x00000002
        /*0030*/ 	.string	""
        /*0030*/ 	.string	"ptxas"
        /*0030*/ 	.string	"Cuda compilation tools, release 13.0, V13.0.88"
        /*0030*/ 	.string	"Build cuda_13.0.r13.0/compiler.36424714_0"
        /*0030*/ 	.string	"-arch sm_100 -m 64 "



//--------------------- .note.nv.cuinfo           --------------------------
	.section	.note.nv.cuinfo,"",@"SHT_NOTE"
	.sectionflags	@"SHF_NOTE_NV_CUINFO"
        /*0018*/ 	.short	0x0002
        /*001a*/ 	.short	0x0064
        /*001c*/ 	.short	0x0082
	.zero		2


//--------------------- .nv.info                  --------------------------
	.section	.nv.info,"",@"SHT_CUDA_INFO"
	.align	4


	//----- nvinfo : EIATTR_REGCOUNT
	.align		4
        /*0000*/ 	.byte	0x04, 0x2f
        /*0002*/ 	.short	(.L_2 - .L_1)
	.align		4
.L_1:
        /*0004*/ 	.word	index@(_Z16HelloWorldKernelv)
        /*0008*/ 	.word	0x00000018


	//----- nvinfo : EIATTR_FRAME_SIZE
	.align		4
.L_2:
        /*000c*/ 	.byte	0x04, 0x11
        /*000e*/ 	.short	(.L_4 - .L_3)
	.align		4
.L_3:
        /*0010*/ 	.word	index@(_Z16HelloWorldKernelv)
        /*0014*/ 	.word	0x00000008


	//----- nvinfo : EIATTR_MIN_STACK_SIZE
	.align		4
.L_4:
        /*0018*/ 	.byte	0x04, 0x12
        /*001a*/ 	.short	(.L_6 - .L_5)
	.align		4
.L_5:
        /*001c*/ 	.word	index@(_Z16HelloWorldKernelv)
        /*0020*/ 	.word	0x00000008
.L_6:


//--------------------- .nv.compat                --------------------------
	.section	.nv.compat,"",@"SHT_CUDA_COMPAT_INFO"
	.align	4
        /*0000*/ 	.byte	0x02, 0x09, 0x00, 0x00, 0x02, 0x02, 0x01, 0x00, 0x02, 0x05, 0x05, 0x00, 0x03, 0x07, 0x01, 0x01
        /*0010*/ 	.byte	0x02, 0x03, 0x00, 0x00, 0x02, 0x06, 0x01, 0x00, 0x04, 0x0b, 0x08, 0x00, 0x09, 0x00, 0x00, 0x00
        /*0020*/ 	.byte	0x00, 0x00, 0x00, 0x00


//--------------------- .nv.info._Z16HelloWorldKernelv --------------------------
	.section	.nv.info._Z16HelloWorldKernelv,"",@"SHT_CUDA_INFO"
	.sectionflags	@""
	.align	4


	//----- nvinfo : EIATTR_CUDA_API_VERSION
	.align		4
        /*0000*/ 	.byte	0x04, 0x37
        /*0002*/ 	.short	(.L_8 - .L_7)
.L_7:
        /*0004*/ 	.word	0x00000082


	//----- nvinfo : EIATTR_SPARSE_MMA_MASK
	.align		4
.L_8:
        /*0008*/ 	.byte	0x03, 0x50
        /*000a*/ 	.short	0x0000


	//----- nvinfo : EIATTR_MAXREG_COUNT
	.align		4
        /*000c*/ 	.byte	0x03, 0x1b
        /*000e*/ 	.short	0x00ff


	//----- nvinfo : EIATTR_EXTERNS
	.align		4
        /*0010*/ 	.byte	0x04, 0x0f
        /*0012*/ 	.short	(.L_10 - .L_9)


	//   ....[0]....
	.align		4
.L_9:
        /*0014*/ 	.word	index@(vprintf)


	//----- nvinfo : EIATTR_MERCURY_ISA_VERSION
	.align		4
.L_10:
        /*0018*/ 	.byte	0x03, 0x5f
        /*001a*/ 	.short	0x0101


	//----- nvinfo : EIATTR_VRC_CTA_INIT_COUNT
	.align		4
        /*001c*/ 	.byte	0x02, 0x4a
	.zero		1
	.zero		1


	//----- nvinfo : EIATTR_SYSCALL_OFFSETS
	.align		4
        /*0020*/ 	.byte	0x04, 0x46
        /*0022*/ 	.short	(.L_12 - .L_11)


	//   ....[0]....
.L_11:
        /*0024*/ 	.word	0x000000e0


	//----- nvinfo : EIATTR_EXIT_INSTR_OFFSETS
	.align		4
.L_12:
        /*0028*/ 	.byte	0x04, 0x1c
        /*002a*/ 	.short	(.L_14 - .L_13)


	//   ....[0]....
.L_13:
        /*002c*/ 	.word	0x000000f0


	//----- nvinfo : EIATTR_SW_WAR
	.align		4
.L_14:
        /*0030*/ 	.byte	0x04, 0x36
        /*0032*/ 	.short	(.L_16 - .L_15)
.L_15:
        /*0034*/ 	.word	0x00000008
.L_16:


//--------------------- .nv.callgraph             --------------------------
	.section	.nv.callgraph,"",@"SHT_CUDA_CALLGRAPH"
	.align	4
	.sectionentsize	8
	.align		4
        /*0000*/ 	.word	0x00000000
	.align		4
        /*0004*/ 	.word	0xffffffff
	.align		4
        /*0008*/ 	.word	index@(_Z16HelloWorldKernelv)
	.align		4
        /*000c*/ 	.word	index@(vprintf)
	.align		4
        /*0010*/ 	.word	0x00000000
	.align		4
        /*0014*/ 	.word	0xfffffffe
	.align		4
        /*0018*/ 	.word	0x00000000
	.align		4
        /*001c*/ 	.word	0xfffffffd
	.align		4
        /*0020*/ 	.word	0x00000000
	.align		4
        /*0024*/ 	.word	0xfffffffc


//--------------------- .nv.constant4             --------------------------
	.section	.nv.constant4,"a",@progbits
	.align	8
	.align		8
.nv.constant4:
        /*0000*/ 	.dword	vprintf
	.align		8
        /*0008*/ 	.dword	$str


//--------------------- .text._Z16HelloWorldKernelv --------------------------
	.section	.text._Z16HelloWorldKernelv,"ax",@progbits
	.align	128
        .global         _Z16HelloWorldKernelv
        .type           _Z16HelloWorldKernelv,@function
        .size           _Z16HelloWorldKernelv,(.L_x_2 - _Z16HelloWorldKernelv)
        .other          _Z16HelloWorldKernelv,@"STO_CUDA_ENTRY STV_DEFAULT"
_Z16HelloWorldKernelv:
.text._Z16HelloWorldKernelv:
[----:B------:R-:W0:Y:S01]  /*0000*/  LDC R1, c[0x0][0x37c] ;  /* 0x0000df00ff017b82 */ /* 0x000e220000000800 */
[----:B------:R-:W1:Y:S01]  /*0010*/  S2R R8, SR_TID.X ;  /* 0x0000000000087919 */ /* 0x000e620000002100 */
[----:B0-----:R-:W-:Y:S01]  /*0020*/  VIADD R1, R1, 0xfffffff8 ;  /* 0xfffffff801017836 */ /* 0x001fe20000000000 */
[----:B------:R-:W-:Y:S01]  /*0030*/  MOV R0, 0x0 ;  /* 0x0000000000007802 */ /* 0x000fe20000000f00 */
[----:B------:R-:W0:Y:S04]  /*0040*/  LDCU UR4, c[0x0][0x2f8] ;  /* 0x00005f00ff0477ac */ /* 0x000e280008000800 */
[----:B------:R2:W3:Y:S01]  /*0050*/  LDC.64 R2, c[0x4][R0] ;  /* 0x0100000000027b82 */ /* 0x0004e20000000a00 */
[----:B------:R-:W4:Y:S01]  /*0060*/  LDCU.64 UR6, c[0x4][0x8] ;  /* 0x01000100ff0677ac */ /* 0x000f220008000a00 */
[----:B------:R-:W5:Y:S01]  /*0070*/  LDCU UR5, c[0x0][0x2fc] ;  /* 0x00005f80ff0577ac */ /* 0x000f620008000800 */
[----:B0-----:R-:W-:Y:S01]  /*0080*/  IADD3 R6, P0, PT, R1, UR4, RZ ;  /* 0x0000000401067c10 */ /* 0x001fe2000ff1e0ff */
[----:B----4-:R-:W-:Y:S01]  /*0090*/  IMAD.U32 R4, RZ, RZ, UR6 ;  /* 0x00000006ff047e24 */ /* 0x010fe2000f8e00ff */
[----:B------:R-:W-:-:S03]  /*00a0*/  MOV R5, UR7 ;  /* 0x0000000700057c02 */ /* 0x000fc60008000f00 */
[----:B-----5:R-:W-:Y:S01]  /*00b0*/  IMAD.X R7, RZ, RZ, UR5, P0 ;  /* 0x00000005ff077e24 */ /* 0x020fe200080e06ff */
[----:B-1----:R2:W-:Y:S07]  /*00c0*/  STL [R1], R8 ;  /* 0x0000000801007387 */ /* 0x0025ee0000100800 */
[----:B------:R-:W-:-:S07]  /*00d0*/  LEPC R20, `(.L_x_0) ;  /* 0x000000001014794e */ /* 0x000fce0000000000 */
[----:B--23--:R-:W-:Y:S05]  /*00e0*/  CALL.ABS.NOINC R2 ;  /* 0x0000000002007343 */ /* 0x00cfea0003c00000 */
.L_x_0:
[----:B------:R-:W-:Y:S05]  /*00f0*/  EXIT ;  /* 0x000000000000794d */ /* 0x000fea0003800000 */
.L_x_1:
[----:B------:R-:W-:-:S00]  /*0100*/  BRA `(.L_x_1) ;  /* 0xfffffffc00fc7947 */ /* 0x000fc0000383ffff */
[----:B------:R-:W-:-:S00]  /*0110*/  NOP ;  /* 0x0000000000007918 */ /* 0x000fc00000000000 */
        /* <DEDUP_REMOVED lines=14> */
.L_x_2:


//--------------------- .nv.global.init           --------------------------
	.section	.nv.global.init,"aw",@progbits
.nv.global.init:
	.type		$str,@object
	.size		$str,(.L_0 - $str)
$str:
        /*0000*/ 	.byte	0x48, 0x65, 0x6c, 0x6c, 0x6f, 0x2c, 0x20, 0x68, 0x69, 0x20, 0x66, 0x72, 0x6f, 0x6d, 0x20, 0x43
        /*0010*/ 	.byte	0x55, 0x44, 0x41, 0x21, 0x20, 0x54, 0x68, 0x72, 0x65, 0x61, 0x64, 0x20, 0x49, 0x44, 0x3a, 0x20
        /*0020*/ 	.byte	0x25, 0x64, 0x0a, 0x00
.L_0:


//--------------------- .nv.shared.reserved.0     --------------------------
	.section	.nv.shared.reserved.0,"aw",@nobits
	.weak		__nv_reservedSMEM_offset_0_alias
	.size		__nv_reservedSMEM_offset_0_alias, 0, 64
	.other		__nv_reservedSMEM_offset_0_alias,@"STO_CUDA_RESERVED_SHARED STV_DEFAULT"
__nv_reservedSMEM_offset_0_alias:
	.zero		0
	.zero		64


//--------------------- .nv.constant0._Z16HelloWorldKernelv --------------------------
	.section	.nv.constant0._Z16HelloWorldKernelv,"a",@progbits
	.sectionflags	@""
	.align	4
.nv.constant0._Z16HelloWorldKernelv:
	.zero		896


//--------------------- SYMBOLS --------------------------

	.type		.nv.reservedSmem.offset0,@object
	.size		.nv.reservedSmem.offset0,0x4
	.type		vprintf,@function
